//
// Generated by NVIDIA NVVM Compiler
//
// Compiler Build ID: CL-36424714
// Cuda compilation tools, release 13.0, V13.0.88
// Based on NVVM 20.0.0
//

.version 9.0
.target sm_100
.address_size 64

	// .globl	_Z11EmptyKernelv

.visible .entry _Z11EmptyKernelv()
{


	ret;

}


// ===== COMPILED SASS (sm_100) =====

	.target	sm_100

	.elftype	@"ET_EXEC"


//--------------------- .note.nv.tkinfo           --------------------------
	.section	.note.nv.tkinfo,"",@"SHT_NOTE"
	.sectionflags	@"SHF_NOTE_NV_TKINFO"
	.tkinfo
        /*0018*/ 	.word	0x00000002
        /*0030*/ 	.string	""
        /*0030*/ 	.string	"ptxas"
        /*0030*/ 	.string	"Cuda compilation tools, release 13.0, V13.0.88"
        /*0030*/ 	.string	"Build cuda_13.0.r13.0/compiler.36424714_0"
        /*0030*/ 	.string	"-arch sm_100 -m 64 "



//--------------------- .note.nv.cuinfo           --------------------------
	.section	.note.nv.cuinfo,"",@"SHT_NOTE"
	.sectionflags	@"SHF_NOTE_NV_CUINFO"
        /*0018*/ 	.short	0x0002
        /*001a*/ 	.short	0x0064
        /*001c*/ 	.short	0x0082
	.zero		2


//--------------------- .nv.info                  --------------------------
	.section	.nv.info,"",@"SHT_CUDA_INFO"
	.align	4


	//----- nvinfo : EIATTR_REGCOUNT
	.align		4
        /*0000*/ 	.byte	0x04, 0x2f
        /*0002*/ 	.short	(.L_1 - .L_0)
	.align		4
.L_0:
        /*0004*/ 	.word	index@(_Z11EmptyKernelv)
        /*0008*/ 	.word	0x00000004


	//----- nvinfo : EIATTR_FRAME_SIZE
	.align		4
.L_1:
        /*000c*/ 	.byte	0x04, 0x11
        /*000e*/ 	.short	(.L_3 - .L_2)
	.align		4
.L_2:
        /*0010*/ 	.word	index@(_Z11EmptyKernelv)
        /*0014*/ 	.word	0x00000000


	//----- nvinfo : EIATTR_MIN_STACK_SIZE
	.align		4
.L_3:
        /*0018*/ 	.byte	0x04, 0x12
        /*001a*/ 	.short	(.L_5 - .L_4)
	.align		4
.L_4:
        /*001c*/ 	.word	index@(_Z11EmptyKernelv)
        /*0020*/ 	.word	0x00000000
.L_5:


//--------------------- .nv.compat                --------------------------
	.section	.nv.compat,"",@"SHT_CUDA_COMPAT_INFO"
	.align	4
        /*0000*/ 	.byte	0x02, 0x09, 0x00, 0x00, 0x02, 0x02, 0x01, 0x00, 0x02, 0x05, 0x05, 0x00, 0x03, 0x07, 0x01, 0x01
        /*0010*/ 	.byte	0x02, 0x03, 0x00, 0x00, 0x02, 0x06, 0x01, 0x00, 0x04, 0x0b, 0x08, 0x00, 0x09, 0x00, 0x00, 0x00
        /*0020*/ 	.byte	0x00, 0x00, 0x00, 0x00


//--------------------- .nv.info._Z11EmptyKernelv --------------------------
	.section	.nv.info._Z11EmptyKernelv,"",@"SHT_CUDA_INFO"
	.sectionflags	@""
	.align	4


	//----- nvinfo : EIATTR_CUDA_API_VERSION
	.align		4
        /*0000*/ 	.byte	0x04, 0x37
        /*0002*/ 	.short	(.L_7 - .L_6)
.L_6:
        /*0004*/ 	.word	0x00000082


	//----- nvinfo : EIATTR_SPARSE_MMA_MASK
	.align		4
.L_7:
        /*0008*/ 	.byte	0x03, 0x50
        /*000a*/ 	.short	0x0000


	//----- nvinfo : EIATTR_MAXREG_COUNT
	.align		4
        /*000c*/ 	.byte	0x03, 0x1b
        /*000e*/ 	.short	0x00ff


	//----- nvinfo : EIATTR_MERCURY_ISA_VERSION
	.align		4
        /*0010*/ 	.byte	0x03, 0x5f
        /*0012*/ 	.short	0x0101


	//----- nvinfo : EIATTR_VRC_CTA_INIT_COUNT
	.align		4
        /*0014*/ 	.byte	0x02, 0x4a
	.zero		1
	.zero		1


	//----- nvinfo : EIATTR_EXIT_INSTR_OFFSETS
	.align		4
        /*0018*/ 	.byte	0x04, 0x1c
        /*001a*/ 	.short	(.L_9 - .L_8)


	//   ....[0]....
.L_8:
        /*001c*/ 	.word	0x00000010


	//----- nvinfo : EIATTR_SW_WAR
	.align		4
.L_9:
        /*0020*/ 	.byte	0x04, 0x36
        /*0022*/ 	.short	(.L_11 - .L_10)
.L_10:
        /*0024*/ 	.word	0x00000008
.L_11:


//--------------------- .nv.callgraph             --------------------------
	.section	.nv.callgraph,"",@"SHT_CUDA_CALLGRAPH"
	.align	4
	.sectionentsize	8
	.align		4
        /*0000*/ 	.word	0x00000000
	.align		4
        /*0004*/ 	.word	0xffffffff
	.align		4
        /*0008*/ 	.word	0x00000000
	.align		4
        /*000c*/ 	.word	0xfffffffe
	.align		4
        /*0010*/ 	.word	0x00000000
	.align		4
        /*0014*/ 	.word	0xfffffffd
	.align		4
        /*0018*/ 	.word	0x00000000
	.align		4
        /*001c*/ 	.word	0xfffffffc


//--------------------- .text._Z11EmptyKernelv    --------------------------
	.section	.text._Z11EmptyKernelv,"ax",@progbits
	.align	128
        .global         _Z11EmptyKernelv
        .type           _Z11EmptyKernelv,@function
        .size           _Z11EmptyKernelv,(.L_x_1 - _Z11EmptyKernelv)
        .other          _Z11EmptyKernelv,@"STO_CUDA_ENTRY STV_DEFAULT"
_Z11EmptyKernelv:
.text._Z11EmptyKernelv:
[----:B------:R-:W-:Y:S01]  /*0000*/  LDC R1, c[0x0][0x37c] ;  /* 0x0000df00ff017b82 */ /* 0x000fe20000000800 */
[----:B------:R-:W-:Y:S05]  /*0010*/  EXIT ;  /* 0x000000000000794d */ /* 0x000fea0003800000 */
.L_x_0:
[----:B------:R-:W-:-:S00]  /*0020*/  BRA `(.L_x_0) ;  /* 0xfffffffc00fc7947 */ /* 0x000fc0000383ffff */
[----:B------:R-:W-:-:S00]  /*0030*/  NOP ;  /* 0x0000000000007918 */ /* 0x000fc00000000000 */
        /* <DEDUP_REMOVED lines=12> */
.L_x_1:


//--------------------- .nv.shared.reserved.0     --------------------------
	.section	.nv.shared.reserved.0,"aw",@nobits
	.weak		__nv_reservedSMEM_offset_0_alias
	.size		__nv_reservedSMEM_offset_0_alias, 0, 64
	.other		__nv_reservedSMEM_offset_0_alias,@"STO_CUDA_RESERVED_SHARED STV_DEFAULT"
__nv_reservedSMEM_offset_0_alias:
	.zero		0
	.zero		64


//--------------------- .nv.constant0._Z11EmptyKernelv --------------------------
	.section	.nv.constant0._Z11EmptyKernelv,"a",@progbits
	.sectionflags	@""
	.align	4
.nv.constant0._Z11EmptyKernelv:
	.zero		896


//--------------------- SYMBOLS --------------------------

	.type		.nv.reservedSmem.offset0,@object
	.size		.nv.reservedSmem.offset0,0x4
